	.headerflags	@"EF_CUDA_TEXMODE_UNIFIED EF_CUDA_64BIT_ADDRESS EF_CUDA_ACCELERATORS EF_CUDA_SM90 EF_CUDA_VIRTUAL_SM(EF_CUDA_SM90)"
	.elftype	@"ET_EXEC"


//--------------------- .nv.info                  --------------------------
	.section	.nv.info,"",@"SHT_CUDA_INFO"
	.align	4


	//----- nvinfo : EIATTR_REGCOUNT
	.align		4
        /*0000*/ 	.byte	0x04, 0x2f
        /*0002*/ 	.short	(.L_3 - .L_2)
	.align		4
.L_2:
        /*0004*/ 	.word	index@(triton_poi_fused__native_batch_norm_legit_no_training_add_4)
        /*0008*/ 	.word	0x00000028


	//----- nvinfo : EIATTR_MIN_STACK_SIZE
	.align		4
.L_3:
        /*000c*/ 	.byte	0x04, 0x12
        /*000e*/ 	.short	(.L_5 - .L_4)
	.align		4
.L_4:
        /*0010*/ 	.word	index@(triton_poi_fused__native_batch_norm_legit_no_training_add_4)
        /*0014*/ 	.word	0x00000000


	//----- nvinfo : EIATTR_FRAME_SIZE
	.align		4
.L_5:
        /*0018*/ 	.byte	0x04, 0x11
        /*001a*/ 	.short	(.L_7 - .L_6)
	.align		4
.L_6:
        /*001c*/ 	.word	index@(triton_poi_fused__native_batch_norm_legit_no_training_add_4)
        /*0020*/ 	.word	0x00000000


	//----- nvinfo : EIATTR_MIN_STACK_SIZE
	.align		4
.L_7:
        /*0024*/ 	.byte	0x04, 0x12
        /*0026*/ 	.short	(.L_9 - .L_8)
	.align		4
.L_8:
        /*0028*/ 	.word	index@(triton_poi_fused__native_batch_norm_legit_no_training_add_4)
        /*002c*/ 	.word	0x00000000
.L_9:


//--------------------- .nv.info.triton_poi_fused__native_batch_norm_legit_no_training_add_4 --------------------------
	.section	.nv.info.triton_poi_fused__native_batch_norm_legit_no_training_add_4,"",@"SHT_CUDA_INFO"
	.sectionflags	@""
	.align	4


	//----- nvinfo : EIATTR_CUDA_API_VERSION
	.align		4
        /*0000*/ 	.byte	0x04, 0x37
        /*0002*/ 	.short	(.L_11 - .L_10)
.L_10:
        /*0004*/ 	.word	0x0000007c


	//----- nvinfo : EIATTR_KPARAM_INFO
	.align		4
.L_11:
        /*0008*/ 	.byte	0x04, 0x17
        /*000a*/ 	.short	(.L_13 - .L_12)
.L_12:
        /*000c*/ 	.word	0x00000000
        /*0010*/ 	.short	0x000b
        /*0012*/ 	.short	0x0058
        /*0014*/ 	.byte	0x00, 0xf0, 0x11, 0x00


	//----- nvinfo : EIATTR_KPARAM_INFO
	.align		4
.L_13:
        /*0018*/ 	.byte	0x04, 0x17
        /*001a*/ 	.short	(.L_15 - .L_14)
.L_14:
        /*001c*/ 	.word	0x00000000
        /*0020*/ 	.short	0x000a
        /*0022*/ 	.short	0x0050
        /*0024*/ 	.byte	0x00, 0xf4, 0x21, 0x00


	//----- nvinfo : EIATTR_KPARAM_INFO
	.align		4
.L_15:
        /*0028*/ 	.byte	0x04, 0x17
        /*002a*/ 	.short	(.L_17 - .L_16)
.L_16:
        /*002c*/ 	.word	0x00000000
        /*0030*/ 	.short	0x0009
        /*0032*/ 	.short	0x0048
        /*0034*/ 	.byte	0x00, 0xf4, 0x21, 0x00


	//----- nvinfo : EIATTR_KPARAM_INFO
	.align		4
.L_17:
        /*0038*/ 	.byte	0x04, 0x17
        /*003a*/ 	.short	(.L_19 - .L_18)
.L_18:
        /*003c*/ 	.word	0x00000000
        /*0040*/ 	.short	0x0008
        /*0042*/ 	.short	0x0040
        /*0044*/ 	.byte	0x00, 0xf4, 0x21, 0x00


	//----- nvinfo : EIATTR_KPARAM_INFO
	.align		4
.L_19:
        /*0048*/ 	.byte	0x04, 0x17
        /*004a*/ 	.short	(.L_21 - .L_20)
.L_20:
        /*004c*/ 	.word	0x00000000
        /*0050*/ 	.short	0x0007
        /*0052*/ 	.short	0x0038
        /*0054*/ 	.byte	0x00, 0xf4, 0x21, 0x00


	//----- nvinfo : EIATTR_KPARAM_INFO
	.align		4
.L_21:
        /*0058*/ 	.byte	0x04, 0x17
        /*005a*/ 	.short	(.L_23 - .L_22)
.L_22:
        /*005c*/ 	.word	0x00000000
        /*0060*/ 	.short	0x0006
        /*0062*/ 	.short	0x0030
        /*0064*/ 	.byte	0x00, 0xf4, 0x21, 0x00


	//----- nvinfo : EIATTR_KPARAM_INFO
	.align		4
.L_23:
        /*0068*/ 	.byte	0x04, 0x17
        /*006a*/ 	.short	(.L_25 - .L_24)
.L_24:
        /*006c*/ 	.word	0x00000000
        /*0070*/ 	.short	0x0005
        /*0072*/ 	.short	0x0028
        /*0074*/ 	.byte	0x00, 0xf4, 0x21, 0x00


	//----- nvinfo : EIATTR_KPARAM_INFO
	.align		4
.L_25:
        /*0078*/ 	.byte	0x04, 0x17
        /*007a*/ 	.short	(.L_27 - .L_26)
.L_26:
        /*007c*/ 	.word	0x00000000
        /*0080*/ 	.short	0x0004
        /*0082*/ 	.short	0x0020
        /*0084*/ 	.byte	0x00, 0xf4, 0x21, 0x00


	//----- nvinfo : EIATTR_KPARAM_INFO
	.align		4
.L_27:
        /*0088*/ 	.byte	0x04, 0x17
        /*008a*/ 	.short	(.L_29 - .L_28)
.L_28:
        /*008c*/ 	.word	0x00000000
        /*0090*/ 	.short	0x0003
        /*0092*/ 	.short	0x0018
        /*0094*/ 	.byte	0x00, 0xf4, 0x21, 0x00


	//----- nvinfo : EIATTR_KPARAM_INFO
	.align		4
.L_29:
        /*0098*/ 	.byte	0x04, 0x17
        /*009a*/ 	.short	(.L_31 - .L_30)
.L_30:
        /*009c*/ 	.word	0x00000000
        /*00a0*/ 	.short	0x0002
        /*00a2*/ 	.short	0x0010
        /*00a4*/ 	.byte	0x00, 0xf4, 0x21, 0x00


	//----- nvinfo : EIATTR_KPARAM_INFO
	.align		4
.L_31:
        /*00a8*/ 	.byte	0x04, 0x17
        /*00aa*/ 	.short	(.L_33 - .L_32)
.L_32:
        /*00ac*/ 	.word	0x00000000
        /*00b0*/ 	.short	0x0001
        /*00b2*/ 	.short	0x0008
        /*00b4*/ 	.byte	0x00, 0xf4, 0x21, 0x00


	//----- nvinfo : EIATTR_KPARAM_INFO
	.align		4
.L_33:
        /*00b8*/ 	.byte	0x04, 0x17
        /*00ba*/ 	.short	(.L_35 - .L_34)
.L_34:
        /*00bc*/ 	.word	0x00000000
        /*00c0*/ 	.short	0x0000
        /*00c2*/ 	.short	0x0000
        /*00c4*/ 	.byte	0x00, 0xf4, 0x21, 0x00


	//----- nvinfo : EIATTR_SPARSE_MMA_MASK
	.align		4
.L_35:
        /*00c8*/ 	.byte	0x03, 0x50
        /*00ca*/ 	.short	0x0000


	//----- nvinfo : EIATTR_MAXREG_COUNT
	.align		4
        /*00cc*/ 	.byte	0x03, 0x1b
        /*00ce*/ 	.short	0x00ff


	//----- nvinfo : EIATTR_EXIT_INSTR_OFFSETS
	.align		4
        /*00d0*/ 	.byte	0x04, 0x1c
        /*00d2*/ 	.short	(.L_37 - .L_36)


	//   ....[0]....
.L_36:
        /*00d4*/ 	.word	0x000011d0


	//----- nvinfo : EIATTR_REQNTID
	.align		4
.L_37:
        /*00d8*/ 	.byte	0x04, 0x10
        /*00da*/ 	.short	(.L_39 - .L_38)
.L_38:
        /*00dc*/ 	.word	0x00000080
        /*00e0*/ 	.word	0x00000001
        /*00e4*/ 	.word	0x00000001


	//----- nvinfo : EIATTR_CBANK_PARAM_SIZE
	.align		4
.L_39:
        /*00e8*/ 	.byte	0x03, 0x19
        /*00ea*/ 	.short	0x005c


	//----- nvinfo : EIATTR_PARAM_CBANK
	.align		4
        /*00ec*/ 	.byte	0x04, 0x0a
        /*00ee*/ 	.short	(.L_41 - .L_40)
	.align		4
.L_40:
        /*00f0*/ 	.word	index@(.nv.constant0.triton_poi_fused__native_batch_norm_legit_no_training_add_4)
        /*00f4*/ 	.short	0x0210
        /*00f6*/ 	.short	0x005c


	//----- nvinfo : EIATTR_SW_WAR
	.align		4
.L_41:
        /*00f8*/ 	.byte	0x04, 0x36
        /*00fa*/ 	.short	(.L_43 - .L_42)
.L_42:
        /*00fc*/ 	.word	0x00000008
.L_43:


//--------------------- .nv.callgraph             --------------------------
	.section	.nv.callgraph,"",@"SHT_CUDA_CALLGRAPH"
	.align	4
	.sectionentsize	8
	.align		4
        /*0000*/ 	.word	0x00000000
	.align		4
        /*0004*/ 	.word	0xffffffff
	.align		4
        /*0008*/ 	.word	0x00000000
	.align		4
        /*000c*/ 	.word	0xfffffffe
	.align		4
        /*0010*/ 	.word	0x00000000
	.align		4
        /*0014*/ 	.word	0xfffffffd
	.align		4
        /*0018*/ 	.word	0x00000000
	.align		4
        /*001c*/ 	.word	0xfffffffc


//--------------------- .nv.constant4             --------------------------
	.section	.nv.constant4,"a",@progbits
	.align	8
	.align		8
.nv.constant4:
        /*0000*/ 	.dword	_$_str
	.align		8
        /*0008*/ 	.dword	_$_str_$_2


//--------------------- .text.triton_poi_fused__native_batch_norm_legit_no_training_add_4 --------------------------
	.section	.text.triton_poi_fused__native_batch_norm_legit_no_training_add_4,"ax",@progbits
	.align	128
        .global         triton_poi_fused__native_batch_norm_legit_no_training_add_4
        .type           triton_poi_fused__native_batch_norm_legit_no_training_add_4,@function
        .size           triton_poi_fused__native_batch_norm_legit_no_training_add_4,(.L_x_1 - triton_poi_fused__native_batch_norm_legit_no_training_add_4)
        .other          triton_poi_fused__native_batch_norm_legit_no_training_add_4,@"STO_CUDA_ENTRY STV_DEFAULT"
triton_poi_fused__native_batch_norm_legit_no_training_add_4:
.text.triton_poi_fused__native_batch_norm_legit_no_training_add_4:
[----:B------:R-:W-:Y:S01]  /*0000*/  LDC R1, c[0x0][0x28] ;  /* 0x00000a00ff017b82 */ /* 0x000fe20000000800 */
[----:B------:R-:W1:Y:S07]  /*0010*/  S2R R0, SR_TID.X ;  /* 0x0000000000007919 */ /* 0x000e6e0000002100 */
[----:B------:R-:W2:Y:S01]  /*0020*/  LDC.64 R34, c[0x0][0x220] ;  /* 0x00008800ff227b82 */ /* 0x000ea20000000a00 */
[----:B------:R-:W-:Y:S01]  /*0030*/  ULDC.64 UR4, c[0x0][0x208] ;  /* 0x0000820000047ab9 */ /* 0x000fe20000000a00 */
[----:B------:R-:W3:Y:S06]  /*0040*/  S2R R3, SR_CTAID.X ;  /* 0x0000000000037919 */ /* 0x000eec0000002500 */
[----:B------:R-:W4:Y:S08]  /*0050*/  LDC.64 R16, c[0x0][0x218] ;  /* 0x00008600ff107b82 */ /* 0x000f300000000a00 */
[----:B------:R-:W5:Y:S01]  /*0060*/  LDC.64 R26, c[0x0][0x210] ;  /* 0x00008400ff1a7b82 */ /* 0x000f620000000a00 */
[----:B------:R-:W-:-:S07]  /*0070*/  HFMA2.MMA R28, -RZ, RZ, 1.625, 0 ;  /* 0x3e800000ff1c7435 */ /* 0x000fce00000001ff */
[----:B------:R-:W4:Y:S01]  /*0080*/  LDC.64 R36, c[0x0][0x230] ;  /* 0x00008c00ff247b82 */ /* 0x000f220000000a00 */
[----:B-1----:R-:W-:Y:S02]  /*0090*/  SHF.L.U32 R0, R0, 0x2, RZ ;  /* 0x0000000200007819 */ /* 0x002fe400000006ff */
[----:B---3--:R-:W-:Y:S02]  /*00a0*/  SHF.R.S32.HI R8, RZ, 0x15, R3 ;  /* 0x00000015ff087819 */ /* 0x008fe40000011403 */
[----:B------:R-:W-:Y:S02]  /*00b0*/  LOP3.LUT R0, R0, 0x1fc, RZ, 0xc0, !PT ;  /* 0x000001fc00007812 */ /* 0x000fe400078ec0ff */
[----:B------:R-:W-:Y:S02]  /*00c0*/  SGXT R8, R8, 0x1 ;  /* 0x000000010808781a */ /* 0x000fe40000000200 */
[----:B------:R-:W-:-:S04]  /*00d0*/  LEA R3, R3, R0, 0xa ;  /* 0x0000000003037211 */ /* 0x000fc800078e50ff */
[----:B------:R-:W-:-:S04]  /*00e0*/  LEA.HI R0, R8, R3, RZ, 0xc ;  /* 0x0000000308007211 */ /* 0x000fc800078f60ff */
[----:B------:R-:W-:-:S04]  /*00f0*/  LOP3.LUT R0, R0, 0xfffff000, RZ, 0xc0, !PT ;  /* 0xfffff00000007812 */ /* 0x000fc800078ec0ff */
[----:B------:R-:W-:-:S05]  /*0100*/  IADD3 R2, R3, -R0, RZ ;  /* 0x8000000003027210 */ /* 0x000fca0007ffe0ff */
[----:B--2---:R-:W-:-:S06]  /*0110*/  IMAD.WIDE R4, R2, 0x4, R34 ;  /* 0x0000000402047825 */ /* 0x004fcc00078e0222 */
[----:B------:R-:W2:Y:S01]  /*0120*/  LDG.E.EL.128 R4, desc[UR4][R4.64] ;  /* 0x0000000404047981 */ /* 0x000ea2000c2e1d00 */
[----:B------:R-:W-:Y:S01]  /*0130*/  IADD3 R0, R3, 0x200, RZ ;  /* 0x0000020003007810 */ /* 0x000fe20007ffe0ff */
[----:B-----5:R-:W-:-:S03]  /*0140*/  IMAD.WIDE R26, R3, 0x4, R26 ;  /* 0x00000004031a7825 */ /* 0x020fc600078e021a */
[----:B------:R-:W-:Y:S01]  /*0150*/  LEA.HI R8, R8, R0, RZ, 0xc ;  /* 0x0000000008087211 */ /* 0x000fe200078f60ff */
[----:B----4-:R-:W-:-:S03]  /*0160*/  IMAD.WIDE R12, R2, 0x4, R16 ;  /* 0x00000004020c7825 */ /* 0x010fc600078e0210 */
[----:B------:R-:W-:-:S03]  /*0170*/  LOP3.LUT R9, R8, 0xfffff000, RZ, 0xc0, !PT ;  /* 0xfffff00008097812 */ /* 0x000fc600078ec0ff */
[----:B------:R-:W3:Y:S01]  /*0180*/  LDG.E.EL.128 R12, desc[UR4][R12.64] ;  /* 0x000000040c0c7981 */ /* 0x000ee2000c2e1d00 */
[----:B------:R-:W-:-:S03]  /*0190*/  IADD3 R0, R0, -R9, RZ ;  /* 0x8000000900007210 */ /* 0x000fc60007ffe0ff */
[----:B------:R-:W3:Y:S02]  /*01a0*/  LDG.E.128 R8, desc[UR4][R26.64] ;  /* 0x000000041a087981 */ /* 0x000ee4000c1e1d00 */
[----:B------:R-:W-:Y:S02]  /*01b0*/  IMAD.WIDE R20, R0, 0x4, R16 ;  /* 0x0000000400147825 */ /* 0x000fe400078e0210 */
[----:B------:R-:W4:Y:S04]  /*01c0*/  LDG.E.128 R16, desc[UR4][R26.64+0x800] ;  /* 0x000800041a107981 */ /* 0x000f28000c1e1d00 */
[----:B------:R-:W4:Y:S01]  /*01d0*/  LDG.E.EL.128 R20, desc[UR4][R20.64] ;  /* 0x0000000414147981 */ /* 0x000f22000c2e1d00 */
[----:B--2---:R-:W-:Y:S01]  /*01e0*/  FADD R5, R5, 9.9999997473787516356e-06 ;  /* 0x3727c5ac05057421 */ /* 0x004fe20000000000 */
[----:B------:R-:W-:Y:S01]  /*01f0*/  FADD R6, R6, 9.9999997473787516356e-06 ;  /* 0x3727c5ac06067421 */ /* 0x000fe20000000000 */
[----:B------:R-:W-:-:S04]  /*0200*/  FADD R4, R4, 9.9999997473787516356e-06 ;  /* 0x3727c5ac04047421 */ /* 0x000fc80000000000 */
[----:B------:R-:W1:Y:S08]  /*0210*/  MUFU.SQRT R5, R5 ;  /* 0x0000000500057308 */ /* 0x000e700000002000 */
[----:B------:R-:W2:Y:S08]  /*0220*/  MUFU.SQRT R6, R6 ;  /* 0x0000000600067308 */ /* 0x000eb00000002000 */
[----:B------:R-:W5:Y:S01]  /*0230*/  MUFU.SQRT R24, R4 ;  /* 0x0000000400187308 */ /* 0x000f620000002000 */
[----:B-1----:R-:W-:-:S02]  /*0240*/  FSETP.GT.AND P1, PT, R5, 8.50705917302346158658e+37, PT ;  /* 0x7e8000000500780b */ /* 0x002fc40003f24000 */
[----:B------:R-:W-:Y:S02]  /*0250*/  FSETP.GEU.AND P4, PT, R5, 1.175494350822287508e-38, PT ;  /* 0x008000000500780b */ /* 0x000fe40003f8e000 */
[C---:B--2---:R-:W-:Y:S02]  /*0260*/  FSETP.GT.AND P2, PT, R6.reuse, 8.50705917302346158658e+37, PT ;  /* 0x7e8000000600780b */ /* 0x044fe40003f44000 */
[----:B------:R-:W-:Y:S02]  /*0270*/  FSETP.GEU.AND P5, PT, R6, 1.175494350822287508e-38, PT ;  /* 0x008000000600780b */ /* 0x000fe40003fae000 */
[C---:B-----5:R-:W-:Y:S02]  /*0280*/  FSETP.GT.AND P0, PT, R24.reuse, 8.50705917302346158658e+37, PT ;  /* 0x7e8000001800780b */ /* 0x060fe40003f04000 */
[----:B------:R-:W-:-:S03]  /*0290*/  FSETP.GEU.AND P3, PT, R24, 1.175494350822287508e-38, PT ;  /* 0x008000001800780b */ /* 0x000fc60003f6e000 */
[----:B------:R-:W-:Y:S01]  /*02a0*/  @P1 FMUL R5, R5, 0.25 ;  /* 0x3e80000005051820 */ /* 0x000fe20000400000 */
[----:B----4-:R-:W-:-:S03]  /*02b0*/  FADD R29, R16, -R20 ;  /* 0x80000014101d7221 */ /* 0x010fc60000000000 */
[----:B------:R-:W-:Y:S01]  /*02c0*/  @P2 FMUL R6, R6, 0.25 ;  /* 0x3e80000006062820 */ /* 0x000fe20000400000 */
[----:B------:R-:W-:Y:S02]  /*02d0*/  FADD R30, R17, -R21 ;  /* 0x80000015111e7221 */ /* 0x000fe40000000000 */
[----:B------:R-:W1:Y:S01]  /*02e0*/  LDC.64 R20, c[0x0][0x228] ;  /* 0x00008a00ff147b82 */ /* 0x000e620000000a00 */
[----:B------:R-:W-:Y:S01]  /*02f0*/  @!P4 FMUL R5, R5, 16777216 ;  /* 0x4b8000000505c820 */ /* 0x000fe20000400000 */
[----:B------:R-:W-:Y:S01]  /*0300*/  @!P5 FMUL R6, R6, 16777216 ;  /* 0x4b8000000606d820 */ /* 0x000fe20000400000 */
[----:B------:R-:W-:-:S04]  /*0310*/  @P0 FMUL R24, R24, 0.25 ;  /* 0x3e80000018180820 */ /* 0x000fc80000400000 */
[----:B------:R-:W-:Y:S01]  /*0320*/  @!P3 FMUL R24, R24, 16777216 ;  /* 0x4b8000001818b820 */ /* 0x000fe20000400000 */
[----:B------:R-:W2:Y:S01]  /*0330*/  MUFU.RCP R5, R5 ;  /* 0x0000000500057308 */ /* 0x000ea20000001000 */
[----:B---3--:R-:W-:Y:S01]  /*0340*/  FADD R8, R8, -R12 ;  /* 0x8000000c08087221 */ /* 0x008fe20000000000 */
[----:B------:R-:W-:-:S06]  /*0350*/  FADD R9, R9, -R13 ;  /* 0x8000000d09097221 */ /* 0x000fcc0000000000 */
[----:B------:R-:W3:Y:S01]  /*0360*/  MUFU.RCP R6, R6 ;  /* 0x0000000600067308 */ /* 0x000ee20000001000 */
[----:B------:R-:W-:Y:S01]  /*0370*/  FADD R4, R11, -R15 ;  /* 0x8000000f0b047221 */ /* 0x000fe20000000000 */
[----:B------:R-:W-:-:S06]  /*0380*/  FSEL R12, R28, 1, P1 ;  /* 0x3f8000001c0c7808 */ /* 0x000fcc0000800000 */
[----:B------:R-:W4:Y:S01]  /*0390*/  MUFU.RCP R24, R24 ;  /* 0x0000001800187308 */ /* 0x000f220000001000 */
[C---:B------:R-:W-:Y:S02]  /*03a0*/  FSEL R13, R28.reuse, 1, P2 ;  /* 0x3f8000001c0d7808 */ /* 0x040fe40001000000 */
[----:B------:R-:W-:Y:S01]  /*03b0*/  FSEL R11, R28, 1, P0 ;  /* 0x3f8000001c0b7808 */ /* 0x000fe20000000000 */
[----:B------:R-:W-:Y:S02]  /*03c0*/  @!P4 FMUL R12, R12, 16777216 ;  /* 0x4b8000000c0cc820 */ /* 0x000fe40000400000 */
[----:B------:R-:W-:Y:S02]  /*03d0*/  @!P5 FMUL R13, R13, 16777216 ;  /* 0x4b8000000d0dd820 */ /* 0x000fe40000400000 */
[----:B------:R-:W-:Y:S01]  /*03e0*/  @!P3 FMUL R11, R11, 16777216 ;  /* 0x4b8000000b0bb820 */ /* 0x000fe20000400000 */
[----:B------:R-:W-:Y:S01]  /*03f0*/  FADD R10, R10, -R14 ;  /* 0x8000000e0a0a7221 */ /* 0x000fe20000000000 */
[----:B--2---:R-:W-:Y:S01]  /*0400*/  FMUL R14, R5, R12 ;  /* 0x0000000c050e7220 */ /* 0x004fe20000400000 */
[----:B---3--:R-:W-:Y:S01]  /*0410*/  FMUL R27, R6, R13 ;  /* 0x0000000d061b7220 */ /* 0x008fe20000400000 */
[----:B------:R-:W-:Y:S01]  /*0420*/  FADD R31, R18, -R22 ;  /* 0x80000016121f7221 */ /* 0x000fe20000000000 */
[----:B------:R-:W-:Y:S01]  /*0430*/  FADD R32, R19, -R23 ;  /* 0x8000001713207221 */ /* 0x000fe20000000000 */
[----:B-1----:R-:W-:-:S04]  /*0440*/  IMAD.WIDE R12, R2, 0x4, R20 ;  /* 0x00000004020c7825 */ /* 0x002fc800078e0214 */
[----:B----4-:R-:W-:Y:S01]  /*0450*/  FMUL R11, R24, R11 ;  /* 0x0000000b180b7220 */ /* 0x010fe20000400000 */
[----:B0-----:R-:W-:-:S04]  /*0460*/  IMAD.WIDE R22, R2, 0x4, R36 ;  /* 0x0000000402167825 */ /* 0x001fc800078e0224 */
[----:B------:R-:W-:Y:S01]  /*0470*/  FMUL R5, R11, R8 ;  /* 0x000000080b057220 */ /* 0x000fe20000400000 */
[----:B------:R-:W-:Y:S01]  /*0480*/  FMUL R6, R14, R9 ;  /* 0x000000090e067220 */ /* 0x000fe20000400000 */
[----:B------:R-:W-:Y:S01]  /*0490*/  FMUL R27, R27, R10 ;  /* 0x0000000a1b1b7220 */ /* 0x000fe20000400000 */
[----:B------:R-:W2:Y:S04]  /*04a0*/  LDG.E.EL.128 R12, desc[UR4][R12.64] ;  /* 0x000000040c0c7981 */ /* 0x000ea8000c2e1d00 */
[----:B------:R-:W2:Y:S01]  /*04b0*/  LDG.E.EL.128 R8, desc[UR4][R22.64] ;  /* 0x0000000416087981 */ /* 0x000ea2000c2e1d00 */
[----:B------:R-:W-:-:S06]  /*04c0*/  IMAD.WIDE R16, R0, 0x4, R34 ;  /* 0x0000000400107825 */ /* 0x000fcc00078e0222 */
[----:B------:R-:W3:Y:S01]  /*04d0*/  LDG.E.EL.128 R16, desc[UR4][R16.64] ;  /* 0x0000000410107981 */ /* 0x000ee2000c2e1d00 */
[----:B--2---:R-:W-:Y:S01]  /*04e0*/  FFMA R24, R12, R5, R8 ;  /* 0x000000050c187223 */ /* 0x004fe20000000008 */
[----:B------:R-:W-:Y:S01]  /*04f0*/  FADD R5, R7, 9.9999997473787516356e-06 ;  /* 0x3727c5ac07057421 */ /* 0x000fe20000000000 */
[----:B------:R-:W-:-:S03]  /*0500*/  FFMA R25, R13, R6, R9 ;  /* 0x000000060d197223 */ /* 0x000fc60000000009 */
[----:B------:R-:W0:Y:S02]  /*0510*/  MUFU.SQRT R9, R5 ;  /* 0x0000000500097308 */ /* 0x000e240000002000 */
[C---:B0-----:R-:W-:Y:S02]  /*0520*/  FSETP.GT.AND P0, PT, R9.reuse, 8.50705917302346158658e+37, PT ;  /* 0x7e8000000900780b */ /* 0x041fe40003f04000 */
[----:B------:R-:W-:-:S11]  /*0530*/  FSETP.GEU.AND P1, PT, R9, 1.175494350822287508e-38, PT ;  /* 0x008000000900780b */ /* 0x000fd60003f2e000 */
[----:B------:R-:W-:-:S04]  /*0540*/  @P0 FMUL R9, R9, 0.25 ;  /* 0x3e80000009090820 */ /* 0x000fc80000400000 */
[----:B------:R-:W-:-:S06]  /*0550*/  @!P1 FMUL R9, R9, 16777216 ;  /* 0x4b80000009099820 */ /* 0x000fcc0000400000 */
[----:B------:R-:W0:Y:S01]  /*0560*/  MUFU.RCP R9, R9 ;  /* 0x0000000900097308 */ /* 0x000e220000001000 */
[----:B------:R-:W-:-:S05]  /*0570*/  FSEL R6, R28, 1, P0 ;  /* 0x3f8000001c067808 */ /* 0x000fca0000000000 */
[----:B------:R-:W-:-:S04]  /*0580*/  @!P1 FMUL R6, R6, 16777216 ;  /* 0x4b80000006069820 */ /* 0x000fc80000400000 */
[----:B0-----:R-:W-:Y:S01]  /*0590*/  FMUL R13, R9, R6 ;  /* 0x00000006090d7220 */ /* 0x001fe20000400000 */
[----:B------:R-:W-:-:S04]  /*05a0*/  IMAD.WIDE R6, R0, 0x4, R20 ;  /* 0x0000000400067825 */ /* 0x000fc800078e0214 */
[----:B------:R-:W-:-:S04]  /*05b0*/  IMAD.WIDE R20, R0, 0x4, R36 ;  /* 0x0000000400147825 */ /* 0x000fc800078e0224 */
[----:B------:R-:W-:Y:S02]  /*05c0*/  FMUL R8, R13, R4 ;  /* 0x000000040d087220 */ /* 0x000fe40000400000 */
[----:B------:R-:W2:Y:S04]  /*05d0*/  LDG.E.EL.128 R4, desc[UR4][R6.64] ;  /* 0x0000000406047981 */ /* 0x000ea8000c2e1d00 */
[----:B------:R-:W2:Y:S01]  /*05e0*/  LDG.E.EL.128 R20, desc[UR4][R20.64] ;  /* 0x0000000414147981 */ /* 0x000ea2000c2e1d00 */
[----:B---3--:R-:W-:Y:S01]  /*05f0*/  FADD R16, R16, 9.9999997473787516356e-06 ;  /* 0x3727c5ac10107421 */ /* 0x008fe20000000000 */
[----:B------:R-:W-:Y:S01]  /*0600*/  FADD R17, R17, 9.9999997473787516356e-06 ;  /* 0x3727c5ac11117421 */ /* 0x000fe20000000000 */
[----:B------:R-:W-:Y:S01]  /*0610*/  FFMA R26, R14, R27, R10 ;  /* 0x0000001b0e1a7223 */ /* 0x000fe2000000000a */
[----:B------:R-:W-:-:S02]  /*0620*/  FFMA R27, R15, R8, R11 ;  /* 0x000000080f1b7223 */ /* 0x000fc4000000000b */
[----:B------:R-:W0:Y:S01]  /*0630*/  MUFU.SQRT R8, R16 ;  /* 0x0000001000087308 */ /* 0x000e220000002000 */
[----:B------:R-:W-:-:S07]  /*0640*/  FADD R19, R19, 9.9999997473787516356e-06 ;  /* 0x3727c5ac13137421 */ /* 0x000fce0000000000 */
[----:B------:R1:W3:Y:S01]  /*0650*/  MUFU.SQRT R9, R17 ;  /* 0x0000001100097308 */ /* 0x0002e20000002000 */
[----:B0-----:R-:W-:-:S07]  /*0660*/  FSETP.GT.AND P6, PT, R8, 8.50705917302346158658e+37, PT ;  /* 0x7e8000000800780b */ /* 0x001fce0003fc4000 */
[----:B------:R-:W0:Y:S01]  /*0670*/  MUFU.SQRT R19, R19 ;  /* 0x0000001300137308 */ /* 0x000e220000002000 */
[----:B------:R-:W-:Y:S01]  /*0680*/  FSETP.GEU.AND P4, PT, R8, 1.175494350822287508e-38, PT ;  /* 0x008000000800780b */ /* 0x000fe20003f8e000 */
[----:B------:R-:W-:Y:S01]  /*0690*/  FADD R18, R18, 9.9999997473787516356e-06 ;  /* 0x3727c5ac12127421 */ /* 0x000fe20000000000 */
[----:B-1----:R-:W1:Y:S01]  /*06a0*/  LDC.64 R16, c[0x0][0x240] ;  /* 0x00009000ff107b82 */ /* 0x002e620000000a00 */
[C---:B---3--:R-:W-:Y:S02]  /*06b0*/  FSETP.GT.AND P5, PT, R9.reuse, 8.50705917302346158658e+37, PT ;  /* 0x7e8000000900780b */ /* 0x048fe40003fa4000 */
[----:B------:R-:W-:Y:S01]  /*06c0*/  FSETP.GEU.AND P3, PT, R9, 1.175494350822287508e-38, PT ;  /* 0x008000000900780b */ /* 0x000fe20003f6e000 */
[----:B------:R-:W-:Y:S01]  /*06d0*/  @P6 FMUL R8, R8, 0.25 ;  /* 0x3e80000008086820 */ /* 0x000fe20000400000 */
[----:B0-----:R-:W-:Y:S01]  /*06e0*/  FSETP.GT.AND P1, PT, R19, 8.50705917302346158658e+37, PT ;  /* 0x7e8000001300780b */ /* 0x001fe20003f24000 */
[----:B------:R-:W0:Y:S05]  /*06f0*/  MUFU.SQRT R12, R18 ;  /* 0x00000012000c7308 */ /* 0x000e2a0000002000 */
[----:B------:R-:W-:-:S03]  /*0700*/  @!P4 FMUL R8, R8, 16777216 ;  /* 0x4b8000000808c820 */ /* 0x000fc60000400000 */
[----:B------:R-:W-:Y:S01]  /*0710*/  @P5 FMUL R9, R9, 0.25 ;  /* 0x3e80000009095820 */ /* 0x000fe20000400000 */
[----:B------:R-:W-:Y:S02]  /*0720*/  FSEL R11, R28, 1, P6 ;  /* 0x3f8000001c0b7808 */ /* 0x000fe40003000000 */
[----:B------:R-:W-:Y:S01]  /*0730*/  FSETP.GEU.AND P6, PT, R19, 1.175494350822287508e-38, PT ;  /* 0x008000001300780b */ /* 0x000fe20003fce000 */
[----:B------:R-:W-:Y:S01]  /*0740*/  @!P3 FMUL R9, R9, 16777216 ;  /* 0x4b8000000909b820 */ /* 0x000fe20000400000 */
[----:B------:R-:W3:Y:S01]  /*0750*/  MUFU.RCP R8, R8 ;  /* 0x0000000800087308 */ /* 0x000ee20000001000 */
[----:B------:R-:W-:-:S07]  /*0760*/  @P1 FMUL R19, R19, 0.25 ;  /* 0x3e80000013131820 */ /* 0x000fce0000400000 */
[----:B------:R-:W4:Y:S01]  /*0770*/  MUFU.RCP R9, R9 ;  /* 0x0000000900097308 */ /* 0x000f220000001000 */
[----:B------:R-:W-:Y:S02]  /*0780*/  FSEL R10, R28, 1, P5 ;  /* 0x3f8000001c0a7808 */ /* 0x000fe40002800000 */
[----:B------:R-:W-:Y:S01]  /*0790*/  @!P6 FMUL R19, R19, 16777216 ;  /* 0x4b8000001313e820 */ /* 0x000fe20000400000 */
[----:B0-----:R-:W-:Y:S01]  /*07a0*/  FSETP.GT.AND P2, PT, R12, 8.50705917302346158658e+37, PT ;  /* 0x7e8000000c00780b */ /* 0x001fe20003f44000 */
[----:B------:R-:W-:Y:S01]  /*07b0*/  @!P4 FMUL R11, R11, 16777216 ;  /* 0x4b8000000b0bc820 */ /* 0x000fe20000400000 */
[----:B------:R-:W-:Y:S01]  /*07c0*/  @!P3 FMUL R10, R10, 16777216 ;  /* 0x4b8000000a0ab820 */ /* 0x000fe20000400000 */
[----:B------:R-:W-:Y:S01]  /*07d0*/  FSETP.GEU.AND P0, PT, R12, 1.175494350822287508e-38, PT ;  /* 0x008000000c00780b */ /* 0x000fe20003f0e000 */
[----:B------:R-:W0:Y:S01]  /*07e0*/  MUFU.RCP R13, R19 ;  /* 0x00000013000d7308 */ /* 0x000e220000001000 */
[----:B---3--:R-:W-:Y:S01]  /*07f0*/  FMUL R8, R8, R11 ;  /* 0x0000000b08087220 */ /* 0x008fe20000400000 */
[----:B----4-:R-:W-:Y:S01]  /*0800*/  FMUL R11, R9, R10 ;  /* 0x0000000a090b7220 */ /* 0x010fe20000400000 */
[----:B------:R-:W-:-:S06]  /*0810*/  FSEL R10, R28, 1, P1 ;  /* 0x3f8000001c0a7808 */ /* 0x000fcc0000800000 */
[----:B------:R-:W-:Y:S01]  /*0820*/  @P2 FMUL R12, R12, 0.25 ;  /* 0x3e8000000c0c2820 */ /* 0x000fe20000400000 */
[----:B------:R-:W-:-:S03]  /*0830*/  @!P6 FMUL R10, R10, 16777216 ;  /* 0x4b8000000a0ae820 */ /* 0x000fc60000400000 */
[----:B------:R-:W-:Y:S01]  /*0840*/  @!P0 FMUL R12, R12, 16777216 ;  /* 0x4b8000000c0c8820 */ /* 0x000fe20000400000 */
[----:B------:R-:W-:Y:S01]  /*0850*/  FMUL R29, R8, R29 ;  /* 0x0000001d081d7220 */ /* 0x000fe20000400000 */
[----:B------:R-:W-:Y:S01]  /*0860*/  FMUL R8, R11, R30 ;  /* 0x0000001e0b087220 */ /* 0x000fe20000400000 */
[----:B0-----:R-:W-:Y:S02]  /*0870*/  FMUL R13, R13, R10 ;  /* 0x0000000a0d0d7220 */ /* 0x001fe40000400000 */
[----:B------:R-:W0:Y:S01]  /*0880*/  LDC.64 R10, c[0x0][0x238] ;  /* 0x00008e00ff0a7b82 */ /* 0x000e220000000a00 */
[----:B------:R-:W3:Y:S01]  /*0890*/  MUFU.RCP R12, R12 ;  /* 0x0000000c000c7308 */ /* 0x000ee20000001000 */
[----:B------:R-:W-:-:S05]  /*08a0*/  FSEL R9, R28, 1, P2 ;  /* 0x3f8000001c097808 */ /* 0x000fca0001000000 */
[----:B------:R-:W-:Y:S01]  /*08b0*/  @!P0 FMUL R9, R9, 16777216 ;  /* 0x4b80000009098820 */ /* 0x000fe20000400000 */
[----:B-1----:R-:W-:-:S04]  /*08c0*/  IMAD.WIDE R34, R2, 0x4, R16 ;  /* 0x0000000402227825 */ /* 0x002fc800078e0210 */
[----:B---3--:R-:W-:-:S04]  /*08d0*/  FMUL R12, R12, R9 ;  /* 0x000000090c0c7220 */ /* 0x008fc80000400000 */
[----:B------:R-:W-:Y:S01]  /*08e0*/  FMUL R9, R12, R31 ;  /* 0x0000001f0c097220 */ /* 0x000fe20000400000 */
[----:B0-----:R-:W-:-:S04]  /*08f0*/  IMAD.WIDE R30, R3, 0x4, R10 ;  /* 0x00000004031e7825 */ /* 0x001fc800078e020a */
[----:B------:R-:W-:Y:S02]  /*0900*/  FMUL R32, R13, R32 ;  /* 0x000000200d207220 */ /* 0x000fe40000400000 */
[----:B------:R-:W3:Y:S01]  /*0910*/  LDG.E.128 R12, desc[UR4][R30.64] ;  /* 0x000000041e0c7981 */ /* 0x000ee2000c1e1d00 */
[----:B--2---:R-:W-:Y:S01]  /*0920*/  FFMA R21, R5, R8, R21 ;  /* 0x0000000805157223 */ /* 0x004fe20000000015 */
[----:B------:R-:W-:Y:S02]  /*0930*/  FFMA R22, R6, R9, R22 ;  /* 0x0000000906167223 */ /* 0x000fe40000000016 */
[----:B------:R-:W3:Y:S01]  /*0940*/  LDG.E.EL.128 R8, desc[UR4][R34.64] ;  /* 0x0000000422087981 */ /* 0x000ee2000c2e1d00 */
[----:B------:R-:W-:Y:S01]  /*0950*/  FFMA R23, R7, R32, R23 ;  /* 0x0000002007177223 */ /* 0x000fe20000000017 */
[----:B------:R-:W-:-:S04]  /*0960*/  IMAD.WIDE R32, R0, 0x4, R16 ;  /* 0x0000000400207825 */ /* 0x000fc800078e0210 */
[----:B------:R-:W-:Y:S02]  /*0970*/  FFMA R20, R4, R29, R20 ;  /* 0x0000001d04147223 */ /* 0x000fe40000000014 */
[----:B------:R-:W2:Y:S04]  /*0980*/  LDG.E.128 R4, desc[UR4][R30.64+0x800] ;  /* 0x000800041e047981 */ /* 0x000ea8000c1e1d00 */
[----:B------:R-:W2:Y:S01]  /*0990*/  LDG.E.EL.128 R16, desc[UR4][R32.64] ;  /* 0x0000000420107981 */ /* 0x000ea2000c2e1d00 */
[----:B---3--:R-:W-:Y:S01]  /*09a0*/  FADD R8, R12, -R8 ;  /* 0x800000080c087221 */ /* 0x008fe20000000000 */
[----:B------:R-:W-:Y:S02]  /*09b0*/  FADD R9, R13, -R9 ;  /* 0x800000090d097221 */ /* 0x000fe40000000000 */
[----:B------:R-:W0:Y:S01]  /*09c0*/  LDC.64 R12, c[0x0][0x248] ;  /* 0x00009200ff0c7b82 */ /* 0x000e220000000a00 */
[----:B--2---:R-:W-:Y:S01]  /*09d0*/  FADD R16, R4, -R16 ;  /* 0x8000001004107221 */ /* 0x004fe20000000000 */
[----:B------:R-:W-:Y:S01]  /*09e0*/  FADD R17, R5, -R17 ;  /* 0x8000001105117221 */ /* 0x000fe20000000000 */
[----:B------:R-:W-:Y:S01]  /*09f0*/  FADD R18, R6, -R18 ;  /* 0x8000001206127221 */ /* 0x000fe20000000000 */
[----:B------:R-:W-:Y:S01]  /*0a00*/  FADD R19, R7, -R19 ;  /* 0x8000001307137221 */ /* 0x000fe20000000000 */
[----:B0-----:R-:W-:-:S06]  /*0a10*/  IMAD.WIDE R4, R2, 0x4, R12 ;  /* 0x0000000402047825 */ /* 0x001fcc00078e020c */
[----:B------:R-:W2:Y:S01]  /*0a20*/  LDG.E.EL.128 R4, desc[UR4][R4.64] ;  /* 0x0000000404047981 */ /* 0x000ea2000c2e1d00 */
[----:B------:R-:W-:Y:S01]  /*0a30*/  FADD R10, R14, -R10 ;  /* 0x8000000a0e0a7221 */ /* 0x000fe20000000000 */
[----:B------:R-:W-:Y:S01]  /*0a40*/  FADD R11, R15, -R11 ;  /* 0x8000000b0f0b7221 */ /* 0x000fe20000000000 */
[----:B--2---:R-:W-:-:S04]  /*0a50*/  FADD R14, R4, 9.9999997473787516356e-06 ;  /* 0x3727c5ac040e7421 */ /* 0x004fc80000000000 */
[----:B------:R-:W0:Y:S01]  /*0a60*/  MUFU.SQRT R30, R14 ;  /* 0x0000000e001e7308 */ /* 0x000e220000002000 */
[----:B------:R-:W-:-:S07]  /*0a70*/  FADD R15, R5, 9.9999997473787516356e-06 ;  /* 0x3727c5ac050f7421 */ /* 0x000fce0000000000 */
[----:B------:R-:W1:Y:S01]  /*0a80*/  MUFU.SQRT R31, R15 ;  /* 0x0000000f001f7308 */ /* 0x000e620000002000 */
[C---:B0-----:R-:W-:Y:S02]  /*0a90*/  FSETP.GT.AND P0, PT, R30.reuse, 8.50705917302346158658e+37, PT ;  /* 0x7e8000001e00780b */ /* 0x041fe40003f04000 */
[----:B------:R-:W-:Y:S01]  /*0aa0*/  FSETP.GEU.AND P1, PT, R30, 1.175494350822287508e-38, PT ;  /* 0x008000001e00780b */ /* 0x000fe20003f2e000 */
[----:B------:R-:W-:Y:S01]  /*0ab0*/  FADD R6, R6, 9.9999997473787516356e-06 ;  /* 0x3727c5ac06067421 */ /* 0x000fe20000000000 */
[----:B------:R-:W-:-:S03]  /*0ac0*/  FSEL R32, R28, 1, P0 ;  /* 0x3f8000001c207808 */ /* 0x000fc60000000000 */
[----:B------:R-:W0:Y:S06]  /*0ad0*/  MUFU.SQRT R4, R6 ;  /* 0x0000000600047308 */ /* 0x000e2c0000002000 */
[----:B------:R-:W-:Y:S01]  /*0ae0*/  @P0 FMUL R30, R30, 0.25 ;  /* 0x3e8000001e1e0820 */ /* 0x000fe20000400000 */
[C---:B-1----:R-:W-:Y:S01]  /*0af0*/  FSETP.GT.AND P0, PT, R31.reuse, 8.50705917302346158658e+37, PT ;  /* 0x7e8000001f00780b */ /* 0x042fe20003f04000 */
[----:B------:R-:W-:Y:S02]  /*0b00*/  @!P1 FMUL R32, R32, 16777216 ;  /* 0x4b80000020209820 */ /* 0x000fe40000400000 */
[----:B------:R-:W-:Y:S01]  /*0b10*/  @!P1 FMUL R30, R30, 16777216 ;  /* 0x4b8000001e1e9820 */ /* 0x000fe20000400000 */
[----:B------:R-:W-:-:S03]  /*0b20*/  FSETP.GEU.AND P1, PT, R31, 1.175494350822287508e-38, PT ;  /* 0x008000001f00780b */ /* 0x000fc60003f2e000 */
[----:B------:R1:W-:Y:S06]  /*0b30*/  MUFU.RCP R29, R30 ;  /* 0x0000001e001d7308 */ /* 0x0003ec0000001000 */
[----:B------:R-:W-:Y:S01]  /*0b40*/  @P0 FMUL R31, R31, 0.25 ;  /* 0x3e8000001f1f0820 */ /* 0x000fe20000400000 */
[----:B-1----:R-:W-:Y:S02]  /*0b50*/  FSEL R30, R28, 1, P0 ;  /* 0x3f8000001c1e7808 */ /* 0x002fe40000000000 */
[----:B0-----:R-:W-:Y:S01]  /*0b60*/  FSETP.GT.AND P0, PT, R4, 8.50705917302346158658e+37, PT ;  /* 0x7e8000000400780b */ /* 0x001fe20003f04000 */
[----:B------:R-:W-:-:S02]  /*0b70*/  @!P1 FMUL R31, R31, 16777216 ;  /* 0x4b8000001f1f9820 */ /* 0x000fc40000400000 */
[----:B------:R-:W-:Y:S01]  /*0b80*/  @!P1 FMUL R30, R30, 16777216 ;  /* 0x4b8000001e1e9820 */ /* 0x000fe20000400000 */
[----:B------:R-:W-:-:S03]  /*0b90*/  FSETP.GEU.AND P1, PT, R4, 1.175494350822287508e-38, PT ;  /* 0x008000000400780b */ /* 0x000fc60003f2e000 */
[----:B------:R-:W0:Y:S06]  /*0ba0*/  MUFU.RCP R31, R31 ;  /* 0x0000001f001f7308 */ /* 0x000e2c0000001000 */
[----:B------:R-:W-:-:S04]  /*0bb0*/  @P0 FMUL R4, R4, 0.25 ;  /* 0x3e80000004040820 */ /* 0x000fc80000400000 */
[----:B------:R-:W-:-:S06]  /*0bc0*/  @!P1 FMUL R4, R4, 16777216 ;  /* 0x4b80000004049820 */ /* 0x000fcc0000400000 */
[----:B------:R-:W1:Y:S01]  /*0bd0*/  MUFU.RCP R4, R4 ;  /* 0x0000000400047308 */ /* 0x000e620000001000 */
[----:B0-----:R-:W-:Y:S01]  /*0be0*/  FMUL R30, R31, R30 ;  /* 0x0000001e1f1e7220 */ /* 0x001fe20000400000 */
[----:B------:R-:W-:-:S05]  /*0bf0*/  FSEL R31, R28, 1, P0 ;  /* 0x3f8000001c1f7808 */ /* 0x000fca0000000000 */
[----:B------:R-:W-:Y:S01]  /*0c00*/  @!P1 FMUL R31, R31, 16777216 ;  /* 0x4b8000001f1f9820 */ /* 0x000fe20000400000 */
[----:B------:R-:W-:-:S03]  /*0c10*/  FADD R7, R7, 9.9999997473787516356e-06 ;  /* 0x3727c5ac07077421 */ /* 0x000fc60000000000 */
[----:B-1----:R-:W-:Y:S01]  /*0c20*/  FMUL R31, R4, R31 ;  /* 0x0000001f041f7220 */ /* 0x002fe20000400000 */
[----:B------:R-:W-:Y:S01]  /*0c30*/  IMAD.WIDE R4, R0, 0x4, R12 ;  /* 0x0000000400047825 */ /* 0x000fe200078e020c */
[----:B------:R0:W1:Y:S05]  /*0c40*/  MUFU.SQRT R14, R7 ;  /* 0x00000007000e7308 */ /* 0x00006a0000002000 */
[----:B0-----:R-:W2:Y:S01]  /*0c50*/  LDG.E.EL.128 R4, desc[UR4][R4.64] ;  /* 0x0000000404047981 */ /* 0x001ea2000c2e1d00 */
[----:B------:R-:W-:-:S04]  /*0c60*/  FMUL R29, R29, R32 ;  /* 0x000000201d1d7220 */ /* 0x000fc80000400000 */
[----:B------:R-:W-:Y:S01]  /*0c70*/  FMUL R29, R29, R8 ;  /* 0x000000081d1d7220 */ /* 0x000fe20000400000 */
[C---:B-1----:R-:W-:Y:S02]  /*0c80*/  FSETP.GT.AND P0, PT, R14.reuse, 8.50705917302346158658e+37, PT ;  /* 0x7e8000000e00780b */ /* 0x042fe40003f04000 */
[----:B------:R-:W-:Y:S02]  /*0c90*/  FSETP.GEU.AND P1, PT, R14, 1.175494350822287508e-38, PT ;  /* 0x008000000e00780b */ /* 0x000fe40003f2e000 */
[----:B------:R-:W-:Y:S01]  /*0ca0*/  FSEL R15, R28, 1, P0 ;  /* 0x3f8000001c0f7808 */ /* 0x000fe20000000000 */
[----:B------:R-:W-:-:S08]  /*0cb0*/  FMUL R30, R30, R9 ;  /* 0x000000091e1e7220 */ /* 0x000fd00000400000 */
[----:B------:R-:W-:Y:S02]  /*0cc0*/  @P0 FMUL R14, R14, 0.25 ;  /* 0x3e8000000e0e0820 */ /* 0x000fe40000400000 */
[----:B------:R-:W-:Y:S02]  /*0cd0*/  @!P1 FMUL R15, R15, 16777216 ;  /* 0x4b8000000f0f9820 */ /* 0x000fe40000400000 */
[----:B------:R-:W-:-:S04]  /*0ce0*/  @!P1 FMUL R14, R14, 16777216 ;  /* 0x4b8000000e0e9820 */ /* 0x000fc80000400000 */
[----:B------:R-:W0:Y:S02]  /*0cf0*/  MUFU.RCP R32, R14 ;  /* 0x0000000e00207308 */ /* 0x000e240000001000 */
[----:B0-----:R-:W-:Y:S02]  /*0d00*/  FMUL R32, R32, R15 ;  /* 0x0000000f20207220 */ /* 0x001fe40000400000 */
[----:B------:R-:W0:Y:S01]  /*0d10*/  LDC.64 R14, c[0x0][0x250] ;  /* 0x00009400ff0e7b82 */ /* 0x000e220000000a00 */
[----:B------:R-:W-:Y:S01]  /*0d20*/  FMUL R31, R31, R10 ;  /* 0x0000000a1f1f7220 */ /* 0x000fe20000400000 */
[----:B------:R-:W-:Y:S01]  /*0d30*/  FMUL R32, R32, R11 ;  /* 0x0000000b20207220 */ /* 0x000fe20000400000 */
[----:B--2---:R-:W-:-:S06]  /*0d40*/  FADD R8, R4, 9.9999997473787516356e-06 ;  /* 0x3727c5ac04087421 */ /* 0x004fcc0000000000 */
[----:B------:R-:W1:Y:S01]  /*0d50*/  MUFU.SQRT R8, R8 ;  /* 0x0000000800087308 */ /* 0x000e620000002000 */
[----:B------:R-:W-:-:S07]  /*0d60*/  FADD R7, R7, 9.9999997473787516356e-06 ;  /* 0x3727c5ac07077421 */ /* 0x000fce0000000000 */
[----:B------:R-:W2:Y:S01]  /*0d70*/  MUFU.SQRT R4, R7 ;  /* 0x0000000700047308 */ /* 0x000ea20000002000 */
[C---:B-1----:R-:W-:Y:S02]  /*0d80*/  FSETP.GT.AND P6, PT, R8.reuse, 8.50705917302346158658e+37, PT ;  /* 0x7e8000000800780b */ /* 0x042fe40003fc4000 */
[----:B------:R-:W-:Y:S01]  /*0d90*/  FSETP.GEU.AND P5, PT, R8, 1.175494350822287508e-38, PT ;  /* 0x008000000800780b */ /* 0x000fe20003fae000 */
[----:B------:R-:W-:Y:S01]  /*0da0*/  FADD R9, R5, 9.9999997473787516356e-06 ;  /* 0x3727c5ac05097421 */ /* 0x000fe20000000000 */
[----:B------:R-:W-:Y:S01]  /*0db0*/  FADD R6, R6, 9.9999997473787516356e-06 ;  /* 0x3727c5ac06067421 */ /* 0x000fe20000000000 */
[----:B------:R-:W-:Y:S02]  /*0dc0*/  FSEL R5, R28, 1, P6 ;  /* 0x3f8000001c057808 */ /* 0x000fe40003000000 */
[----:B--2---:R-:W-:-:S06]  /*0dd0*/  FSETP.GT.AND P1, PT, R4, 8.50705917302346158658e+37, PT ;  /* 0x7e8000000400780b */ /* 0x004fcc0003f24000 */
[----:B------:R-:W-:Y:S01]  /*0de0*/  @P6 FMUL R8, R8, 0.25 ;  /* 0x3e80000008086820 */ /* 0x000fe20000400000 */
[----:B------:R-:W-:-:S03]  /*0df0*/  FSETP.GEU.AND P6, PT, R4, 1.175494350822287508e-38, PT ;  /* 0x008000000400780b */ /* 0x000fc60003fce000 */
[----:B------:R-:W-:Y:S01]  /*0e00*/  @!P5 FMUL R8, R8, 16777216 ;  /* 0x4b8000000808d820 */ /* 0x000fe20000400000 */
[----:B------:R-:W1:Y:S02]  /*0e10*/  MUFU.SQRT R9, R9 ;  /* 0x0000000900097308 */ /* 0x000e640000002000 */
[----:B------:R-:W-:-:S06]  /*0e20*/  @P1 FMUL R4, R4, 0.25 ;  /* 0x3e80000004041820 */ /* 0x000fcc0000400000 */
[----:B------:R-:W2:Y:S01]  /*0e30*/  MUFU.SQRT R6, R6 ;  /* 0x0000000600067308 */ /* 0x000ea20000002000 */
[----:B------:R-:W-:-:S07]  /*0e40*/  @!P6 FMUL R4, R4, 16777216 ;  /* 0x4b8000000404e820 */ /* 0x000fce0000400000 */
[----:B------:R-:W3:Y:S01]  /*0e50*/  MUFU.RCP R8, R8 ;  /* 0x0000000800087308 */ /* 0x000ee20000001000 */
[----:B------:R-:W-:Y:S01]  /*0e60*/  @!P5 FMUL R5, R5, 16777216 ;  /* 0x4b8000000505d820 */ /* 0x000fe20000400000 */
[----:B-1----:R-:W-:Y:S02]  /*0e70*/  FSETP.GT.AND P4, PT, R9, 8.50705917302346158658e+37, PT ;  /* 0x7e8000000900780b */ /* 0x002fe40003f84000 */
[----:B--2---:R-:W-:-:S04]  /*0e80*/  FSETP.GT.AND P2, PT, R6, 8.50705917302346158658e+37, PT ;  /* 0x7e8000000600780b */ /* 0x004fc80003f44000 */
[----:B------:R-:W1:Y:S01]  /*0e90*/  MUFU.RCP R4, R4 ;  /* 0x0000000400047308 */ /* 0x000e620000001000 */
[C---:B------:R-:W-:Y:S02]  /*0ea0*/  FSETP.GEU.AND P3, PT, R9.reuse, 1.175494350822287508e-38, PT ;  /* 0x008000000900780b */ /* 0x040fe40003f6e000 */
[----:B------:R-:W-:Y:S01]  /*0eb0*/  FSETP.GEU.AND P0, PT, R6, 1.175494350822287508e-38, PT ;  /* 0x008000000600780b */ /* 0x000fe20003f0e000 */
[----:B---3--:R-:W-:Y:S01]  /*0ec0*/  FMUL R35, R8, R5 ;  /* 0x0000000508237220 */ /* 0x008fe20000400000 */
[----:B------:R-:W-:Y:S02]  /*0ed0*/  FSEL R5, R28, 1, P1 ;  /* 0x3f8000001c057808 */ /* 0x000fe40000800000 */
[----:B------:R-:W-:-:S03]  /*0ee0*/  @P4 FMUL R9, R9, 0.25 ;  /* 0x3e80000009094820 */ /* 0x000fc60000400000 */
[----:B------:R-:W-:Y:S01]  /*0ef0*/  @!P6 FMUL R5, R5, 16777216 ;  /* 0x4b8000000505e820 */ /* 0x000fe20000400000 */
[----:B------:R-:W-:Y:S01]  /*0f00*/  @P2 FMUL R6, R6, 0.25 ;  /* 0x3e80000006062820 */ /* 0x000fe20000400000 */
[C---:B------:R-:W-:Y:S02]  /*0f10*/  FSEL R12, R28.reuse, 1, P4 ;  /* 0x3f8000001c0c7808 */ /* 0x040fe40002000000 */
[----:B------:R-:W-:Y:S01]  /*0f20*/  FSEL R33, R28, 1, P2 ;  /* 0x3f8000001c217808 */ /* 0x000fe20001000000 */
[----:B-1----:R-:W-:Y:S02]  /*0f30*/  FMUL R28, R4, R5 ;  /* 0x00000005041c7220 */ /* 0x002fe40000400000 */
[----:B------:R-:W1:Y:S01]  /*0f40*/  LDC.64 R4, c[0x0][0x258] ;  /* 0x00009600ff047b82 */ /* 0x000e620000000a00 */
[----:B------:R-:W-:Y:S01]  /*0f50*/  @!P3 FMUL R9, R9, 16777216 ;  /* 0x4b8000000909b820 */ /* 0x000fe20000400000 */
[----:B------:R-:W-:-:S05]  /*0f60*/  @!P0 FMUL R6, R6, 16777216 ;  /* 0x4b80000006068820 */ /* 0x000fca0000400000 */
[----:B------:R-:W2:Y:S08]  /*0f70*/  MUFU.RCP R9, R9 ;  /* 0x0000000900097308 */ /* 0x000eb00000001000 */
[----:B------:R-:W3:Y:S01]  /*0f80*/  MUFU.RCP R6, R6 ;  /* 0x0000000600067308 */ /* 0x000ee20000001000 */
[----:B------:R-:W-:Y:S01]  /*0f90*/  @!P3 FMUL R12, R12, 16777216 ;  /* 0x4b8000000c0cb820 */ /* 0x000fe20000400000 */
[----:B------:R-:W-:-:S03]  /*0fa0*/  @!P0 FMUL R33, R33, 16777216 ;  /* 0x4b80000021218820 */ /* 0x000fc60000400000 */
[----:B--2---:R-:W-:Y:S01]  /*0fb0*/  FMUL R12, R9, R12 ;  /* 0x0000000c090c7220 */ /* 0x004fe20000400000 */
[----:B-1----:R-:W-:-:S04]  /*0fc0*/  IMAD.WIDE R8, R0, 0x4, R4 ;  /* 0x0000000400087825 */ /* 0x002fc800078e0204 */
[----:B------:R-:W-:Y:S01]  /*0fd0*/  FMUL R35, R35, R16 ;  /* 0x0000001023237220 */ /* 0x000fe20000400000 */
[----:B---3--:R-:W-:Y:S01]  /*0fe0*/  FMUL R33, R6, R33 ;  /* 0x0000002106217220 */ /* 0x008fe20000400000 */
[----:B0-----:R-:W-:-:S04]  /*0ff0*/  IMAD.WIDE R6, R0, 0x4, R14 ;  /* 0x0000000400067825 */ /* 0x001fc800078e020e */
[----:B------:R-:W-:Y:S01]  /*1000*/  FMUL R12, R12, R17 ;  /* 0x000000110c0c7220 */ /* 0x000fe20000400000 */
[----:B------:R-:W2:Y:S01]  /*1010*/  LDG.E.EL.128 R8, desc[UR4][R8.64] ;  /* 0x0000000408087981 */ /* 0x000ea2000c2e1d00 */
[----:B------:R-:W-:-:S03]  /*1020*/  IMAD.WIDE R16, R2, 0x4, R4 ;  /* 0x0000000402107825 */ /* 0x000fc600078e0204 */
[----:B------:R-:W2:Y:S01]  /*1030*/  LDG.E.EL.128 R4, desc[UR4][R6.64] ;  /* 0x0000000406047981 */ /* 0x000ea2000c2e1d00 */
[----:B------:R-:W-:-:S04]  /*1040*/  IMAD.WIDE R14, R2, 0x4, R14 ;  /* 0x00000004020e7825 */ /* 0x000fc800078e020e */
[----:B------:R-:W-:Y:S01]  /*1050*/  FMUL R33, R33, R18 ;  /* 0x0000001221217220 */ /* 0x000fe20000400000 */
[----:B------:R-:W-:Y:S02]  /*1060*/  FMUL R28, R28, R19 ;  /* 0x000000131c1c7220 */ /* 0x000fe40000400000 */
[----:B------:R-:W3:Y:S01]  /*1070*/  LDG.E.EL.128 R16, desc[UR4][R16.64] ;  /* 0x0000000410107981 */ /* 0x000ee2000c2e1d00 */
[----:B--2---:R-:W-:-:S03]  /*1080*/  FFMA R0, R5, R12, R9 ;  /* 0x0000000c05007223 */ /* 0x004fc60000000009 */
[----:B------:R-:W3:Y:S01]  /*1090*/  LDG.E.EL.128 R12, desc[UR4][R14.64] ;  /* 0x000000040e0c7981 */ /* 0x000ee2000c2e1d00 */
[----:B------:R-:W-:Y:S02]  /*10a0*/  FFMA R35, R4, R35, R8 ;  /* 0x0000002304237223 */ /* 0x000fe40000000008 */
[----:B------:R-:W0:Y:S01]  /*10b0*/  LDC.64 R4, c[0x0][0x260] ;  /* 0x00009800ff047b82 */ /* 0x000e220000000a00 */
[----:B------:R-:W-:Y:S01]  /*10c0*/  FFMA R33, R6, R33, R10 ;  /* 0x0000002106217223 */ /* 0x000fe2000000000a */
[----:B------:R-:W-:Y:S01]  /*10d0*/  FFMA R28, R7, R28, R11 ;  /* 0x0000001c071c7223 */ /* 0x000fe2000000000b */
[----:B------:R-:W-:Y:S01]  /*10e0*/  FADD R20, R35, R20 ;  /* 0x0000001423147221 */ /* 0x000fe20000000000 */
[----:B------:R-:W-:Y:S01]  /*10f0*/  FADD R21, R0, R21 ;  /* 0x0000001500157221 */ /* 0x000fe20000000000 */
[----:B------:R-:W-:Y:S01]  /*1100*/  FADD R22, R33, R22 ;  /* 0x0000001621167221 */ /* 0x000fe20000000000 */
[----:B------:R-:W-:Y:S01]  /*1110*/  FADD R23, R28, R23 ;  /* 0x000000171c177221 */ /* 0x000fe20000000000 */
[----:B0-----:R-:W-:-:S05]  /*1120*/  IMAD.WIDE R4, R3, 0x4, R4 ;  /* 0x0000000403047825 */ /* 0x001fca00078e0204 */
[----:B------:R-:W-:Y:S01]  /*1130*/  STG.E.128 desc[UR4][R4.64+0x800], R20 ;  /* 0x0008001404007986 */ /* 0x000fe2000c101d04 */
[----:B---3--:R-:W-:Y:S01]  /*1140*/  FFMA R29, R12, R29, R16 ;  /* 0x0000001d0c1d7223 */ /* 0x008fe20000000010 */
[----:B------:R-:W-:Y:S01]  /*1150*/  FFMA R30, R13, R30, R17 ;  /* 0x0000001e0d1e7223 */ /* 0x000fe20000000011 */
[----:B------:R-:W-:Y:S01]  /*1160*/  FFMA R31, R14, R31, R18 ;  /* 0x0000001f0e1f7223 */ /* 0x000fe20000000012 */
[----:B------:R-:W-:Y:S01]  /*1170*/  FFMA R32, R15, R32, R19 ;  /* 0x000000200f207223 */ /* 0x000fe20000000013 */
[----:B------:R-:W-:Y:S01]  /*1180*/  FADD R24, R29, R24 ;  /* 0x000000181d187221 */ /* 0x000fe20000000000 */
[----:B------:R-:W-:Y:S01]  /*1190*/  FADD R25, R30, R25 ;  /* 0x000000191e197221 */ /* 0x000fe20000000000 */
[----:B------:R-:W-:Y:S01]  /*11a0*/  FADD R26, R31, R26 ;  /* 0x0000001a1f1a7221 */ /* 0x000fe20000000000 */
[----:B------:R-:W-:-:S05]  /*11b0*/  FADD R27, R32, R27 ;  /* 0x0000001b201b7221 */ /* 0x000fca0000000000 */
[----:B------:R-:W-:Y:S01]  /*11c0*/  STG.E.128 desc[UR4][R4.64], R24 ;  /* 0x0000001804007986 */ /* 0x000fe2000c101d04 */
[----:B------:R-:W-:Y:S05]  /*11d0*/  EXIT ;  /* 0x000000000000794d */ /* 0x000fea0003800000 */
.L_x_0:
[----:B------:R-:W-:-:S00]  /*11e0*/  BRA `(.L_x_0) ;  /* 0xfffffffc00fc7947 */ /* 0x000fc0000383ffff */
[----:B------:R-:W-:-:S00]  /*11f0*/  NOP ;  /* 0x0000000000007918 */ /* 0x000fc00000000000 */
        /* <DEDUP_REMOVED lines=8> */
.L_x_1:


//--------------------- .nv.global.init           --------------------------
	.section	.nv.global.init,"aw",@progbits
.nv.global.init:
	.type		_$_str,@object
	.size		_$_str,(_$_str_$_2 - _$_str)
_$_str:
        /*0000*/ 	.byte	0x5f, 0x5f, 0x43, 0x55, 0x44, 0x41, 0x5f, 0x46, 0x54, 0x5a, 0x00
	.type		_$_str_$_2,@object
	.size		_$_str_$_2,(.L_1 - _$_str_$_2)
_$_str_$_2:
        /*000b*/ 	.byte	0x5f, 0x5f, 0x43, 0x55, 0x44, 0x41, 0x5f, 0x50, 0x52, 0x45, 0x43, 0x5f, 0x53, 0x51, 0x52, 0x54
        /*001b*/ 	.byte	0x00
.L_1:


//--------------------- .nv.constant0.triton_poi_fused__native_batch_norm_legit_no_training_add_4 --------------------------
	.section	.nv.constant0.triton_poi_fused__native_batch_norm_legit_no_training_add_4,"a",@progbits
	.sectionflags	@""
	.align	4
.nv.constant0.triton_poi_fused__native_batch_norm_legit_no_training_add_4:
	.zero		620
